	.headerflags	@"EF_CUDA_TEXMODE_UNIFIED EF_CUDA_64BIT_ADDRESS EF_CUDA_ACCELERATORS EF_CUDA_SM90 EF_CUDA_VIRTUAL_SM(EF_CUDA_SM90)"
	.elftype	@"ET_EXEC"


//--------------------- .nv.info                  --------------------------
	.section	.nv.info,"",@"SHT_CUDA_INFO"
	.align	4


	//----- nvinfo : EIATTR_REGCOUNT
	.align		4
        /*0000*/ 	.byte	0x04, 0x2f
        /*0002*/ 	.short	(.L_3 - .L_2)
	.align		4
.L_2:
        /*0004*/ 	.word	index@(triton_poi_fused__native_batch_norm_legit_no_training_relu_11)
        /*0008*/ 	.word	0x00000016


	//----- nvinfo : EIATTR_MIN_STACK_SIZE
	.align		4
.L_3:
        /*000c*/ 	.byte	0x04, 0x12
        /*000e*/ 	.short	(.L_5 - .L_4)
	.align		4
.L_4:
        /*0010*/ 	.word	index@(triton_poi_fused__native_batch_norm_legit_no_training_relu_11)
        /*0014*/ 	.word	0x00000000


	//----- nvinfo : EIATTR_FRAME_SIZE
	.align		4
.L_5:
        /*0018*/ 	.byte	0x04, 0x11
        /*001a*/ 	.short	(.L_7 - .L_6)
	.align		4
.L_6:
        /*001c*/ 	.word	index@(triton_poi_fused__native_batch_norm_legit_no_training_relu_11)
        /*0020*/ 	.word	0x00000000


	//----- nvinfo : EIATTR_MIN_STACK_SIZE
	.align		4
.L_7:
        /*0024*/ 	.byte	0x04, 0x12
        /*0026*/ 	.short	(.L_9 - .L_8)
	.align		4
.L_8:
        /*0028*/ 	.word	index@(triton_poi_fused__native_batch_norm_legit_no_training_relu_11)
        /*002c*/ 	.word	0x00000000
.L_9:


//--------------------- .nv.info.triton_poi_fused__native_batch_norm_legit_no_training_relu_11 --------------------------
	.section	.nv.info.triton_poi_fused__native_batch_norm_legit_no_training_relu_11,"",@"SHT_CUDA_INFO"
	.sectionflags	@""
	.align	4


	//----- nvinfo : EIATTR_CUDA_API_VERSION
	.align		4
        /*0000*/ 	.byte	0x04, 0x37
        /*0002*/ 	.short	(.L_11 - .L_10)
.L_10:
        /*0004*/ 	.word	0x0000007c


	//----- nvinfo : EIATTR_KPARAM_INFO
	.align		4
.L_11:
        /*0008*/ 	.byte	0x04, 0x17
        /*000a*/ 	.short	(.L_13 - .L_12)
.L_12:
        /*000c*/ 	.word	0x00000000
        /*0010*/ 	.short	0x0006
        /*0012*/ 	.short	0x0030
        /*0014*/ 	.byte	0x00, 0xf0, 0x11, 0x00


	//----- nvinfo : EIATTR_KPARAM_INFO
	.align		4
.L_13:
        /*0018*/ 	.byte	0x04, 0x17
        /*001a*/ 	.short	(.L_15 - .L_14)
.L_14:
        /*001c*/ 	.word	0x00000000
        /*0020*/ 	.short	0x0005
        /*0022*/ 	.short	0x0028
        /*0024*/ 	.byte	0x00, 0xf4, 0x21, 0x00


	//----- nvinfo : EIATTR_KPARAM_INFO
	.align		4
.L_15:
        /*0028*/ 	.byte	0x04, 0x17
        /*002a*/ 	.short	(.L_17 - .L_16)
.L_16:
        /*002c*/ 	.word	0x00000000
        /*0030*/ 	.short	0x0004
        /*0032*/ 	.short	0x0020
        /*0034*/ 	.byte	0x00, 0xf4, 0x21, 0x00


	//----- nvinfo : EIATTR_KPARAM_INFO
	.align		4
.L_17:
        /*0038*/ 	.byte	0x04, 0x17
        /*003a*/ 	.short	(.L_19 - .L_18)
.L_18:
        /*003c*/ 	.word	0x00000000
        /*0040*/ 	.short	0x0003
        /*0042*/ 	.short	0x0018
        /*0044*/ 	.byte	0x00, 0xf4, 0x21, 0x00


	//----- nvinfo : EIATTR_KPARAM_INFO
	.align		4
.L_19:
        /*0048*/ 	.byte	0x04, 0x17
        /*004a*/ 	.short	(.L_21 - .L_20)
.L_20:
        /*004c*/ 	.word	0x00000000
        /*0050*/ 	.short	0x0002
        /*0052*/ 	.short	0x0010
        /*0054*/ 	.byte	0x00, 0xf4, 0x21, 0x00


	//----- nvinfo : EIATTR_KPARAM_INFO
	.align		4
.L_21:
        /*0058*/ 	.byte	0x04, 0x17
        /*005a*/ 	.short	(.L_23 - .L_22)
.L_22:
        /*005c*/ 	.word	0x00000000
        /*0060*/ 	.short	0x0001
        /*0062*/ 	.short	0x0008
        /*0064*/ 	.byte	0x00, 0xf4, 0x21, 0x00


	//----- nvinfo : EIATTR_KPARAM_INFO
	.align		4
.L_23:
        /*0068*/ 	.byte	0x04, 0x17
        /*006a*/ 	.short	(.L_25 - .L_24)
.L_24:
        /*006c*/ 	.word	0x00000000
        /*0070*/ 	.short	0x0000
        /*0072*/ 	.short	0x0000
        /*0074*/ 	.byte	0x00, 0xf4, 0x21, 0x00


	//----- nvinfo : EIATTR_SPARSE_MMA_MASK
	.align		4
.L_25:
        /*0078*/ 	.byte	0x03, 0x50
        /*007a*/ 	.short	0x0000


	//----- nvinfo : EIATTR_MAXREG_COUNT
	.align		4
        /*007c*/ 	.byte	0x03, 0x1b
        /*007e*/ 	.short	0x00ff


	//----- nvinfo : EIATTR_EXIT_INSTR_OFFSETS
	.align		4
        /*0080*/ 	.byte	0x04, 0x1c
        /*0082*/ 	.short	(.L_27 - .L_26)


	//   ....[0]....
.L_26:
        /*0084*/ 	.word	0x00000490


	//   ....[1]....
        /*0088*/ 	.word	0x000004b0


	//----- nvinfo : EIATTR_REQNTID
	.align		4
.L_27:
        /*008c*/ 	.byte	0x04, 0x10
        /*008e*/ 	.short	(.L_29 - .L_28)
.L_28:
        /*0090*/ 	.word	0x00000080
        /*0094*/ 	.word	0x00000001
        /*0098*/ 	.word	0x00000001


	//----- nvinfo : EIATTR_CBANK_PARAM_SIZE
	.align		4
.L_29:
        /*009c*/ 	.byte	0x03, 0x19
        /*009e*/ 	.short	0x0034


	//----- nvinfo : EIATTR_PARAM_CBANK
	.align		4
        /*00a0*/ 	.byte	0x04, 0x0a
        /*00a2*/ 	.short	(.L_31 - .L_30)
	.align		4
.L_30:
        /*00a4*/ 	.word	index@(.nv.constant0.triton_poi_fused__native_batch_norm_legit_no_training_relu_11)
        /*00a8*/ 	.short	0x0210
        /*00aa*/ 	.short	0x0034


	//----- nvinfo : EIATTR_SW_WAR
	.align		4
.L_31:
        /*00ac*/ 	.byte	0x04, 0x36
        /*00ae*/ 	.short	(.L_33 - .L_32)
.L_32:
        /*00b0*/ 	.word	0x00000008
.L_33:


//--------------------- .nv.callgraph             --------------------------
	.section	.nv.callgraph,"",@"SHT_CUDA_CALLGRAPH"
	.align	4
	.sectionentsize	8
	.align		4
        /*0000*/ 	.word	0x00000000
	.align		4
        /*0004*/ 	.word	0xffffffff
	.align		4
        /*0008*/ 	.word	0x00000000
	.align		4
        /*000c*/ 	.word	0xfffffffe
	.align		4
        /*0010*/ 	.word	0x00000000
	.align		4
        /*0014*/ 	.word	0xfffffffd
	.align		4
        /*0018*/ 	.word	0x00000000
	.align		4
        /*001c*/ 	.word	0xfffffffc


//--------------------- .nv.constant4             --------------------------
	.section	.nv.constant4,"a",@progbits
	.align	8
	.align		8
.nv.constant4:
        /*0000*/ 	.dword	_$_str
	.align		8
        /*0008*/ 	.dword	_$_str_$_2


//--------------------- .text.triton_poi_fused__native_batch_norm_legit_no_training_relu_11 --------------------------
	.section	.text.triton_poi_fused__native_batch_norm_legit_no_training_relu_11,"ax",@progbits
	.align	128
        .global         triton_poi_fused__native_batch_norm_legit_no_training_relu_11
        .type           triton_poi_fused__native_batch_norm_legit_no_training_relu_11,@function
        .size           triton_poi_fused__native_batch_norm_legit_no_training_relu_11,(.L_x_1 - triton_poi_fused__native_batch_norm_legit_no_training_relu_11)
        .other          triton_poi_fused__native_batch_norm_legit_no_training_relu_11,@"STO_CUDA_ENTRY STV_DEFAULT"
triton_poi_fused__native_batch_norm_legit_no_training_relu_11:
.text.triton_poi_fused__native_batch_norm_legit_no_training_relu_11:
[----:B------:R-:W0:Y:S01]  /*0000*/  LDC R1, c[0x0][0x28] ;  /* 0x00000a00ff017b82 */ /* 0x000e220000000800 */
[----:B------:R-:W1:Y:S07]  /*0010*/  S2R R0, SR_TID.X ;  /* 0x0000000000007919 */ /* 0x000e6e0000002100 */
[----:B------:R-:W2:Y:S01]  /*0020*/  LDC.64 R8, c[0x0][0x220] ;  /* 0x00008800ff087b82 */ /* 0x000ea20000000a00 */
[----:B------:R-:W-:Y:S01]  /*0030*/  ULDC.64 UR4, c[0x0][0x208] ;  /* 0x0000820000047ab9 */ /* 0x000fe20000000a00 */
[----:B------:R-:W3:Y:S06]  /*0040*/  S2R R5, SR_CTAID.X ;  /* 0x0000000000057919 */ /* 0x000eec0000002500 */
[----:B------:R-:W4:Y:S08]  /*0050*/  LDC.64 R14, c[0x0][0x218] ;  /* 0x00008600ff0e7b82 */ /* 0x000f300000000a00 */
[----:B------:R-:W5:Y:S08]  /*0060*/  LDC.64 R12, c[0x0][0x210] ;  /* 0x00008400ff0c7b82 */ /* 0x000f700000000a00 */
[----:B------:R-:W4:Y:S01]  /*0070*/  LDC.64 R16, c[0x0][0x228] ;  /* 0x00008a00ff107b82 */ /* 0x000f220000000a00 */
[----:B-1----:R-:W-:-:S07]  /*0080*/  SHF.L.U32 R0, R0, 0x1, RZ ;  /* 0x0000000100007819 */ /* 0x002fce00000006ff */
[----:B------:R-:W1:Y:S01]  /*0090*/  LDC.64 R18, c[0x0][0x230] ;  /* 0x00008c00ff127b82 */ /* 0x000e620000000a00 */
[----:B---3--:R-:W-:Y:S02]  /*00a0*/  SHF.R.S32.HI R3, RZ, 0x17, R5 ;  /* 0x00000017ff037819 */ /* 0x008fe40000011405 */
[----:B------:R-:W-:Y:S02]  /*00b0*/  LOP3.LUT R0, R0, 0xfe, RZ, 0xc0, !PT ;  /* 0x000000fe00007812 */ /* 0x000fe400078ec0ff */
[----:B------:R-:W-:Y:S02]  /*00c0*/  SGXT R3, R3, 0x1 ;  /* 0x000000010303781a */ /* 0x000fe40000000200 */
[----:B------:R-:W-:-:S04]  /*00d0*/  LEA R0, R5, R0, 0x8 ;  /* 0x0000000005007211 */ /* 0x000fc800078e40ff */
[----:B------:R-:W-:Y:S02]  /*00e0*/  LEA.HI R3, R3, R0, RZ, 0x2 ;  /* 0x0000000003037211 */ /* 0x000fe400078f10ff */
[----:B------:R-:W-:Y:S02]  /*00f0*/  ISETP.GE.AND P0, PT, R0, 0x2400, PT ;  /* 0x000024000000780c */ /* 0x000fe40003f06270 */
[----:B------:R-:W-:-:S05]  /*0100*/  SHF.R.S32.HI R3, RZ, 0x2, R3 ;  /* 0x00000002ff037819 */ /* 0x000fca0000011403 */
[----:B------:R-:W-:-:S05]  /*0110*/  IMAD.HI R2, R3, 0x38e38e39, RZ ;  /* 0x38e38e3903027827 */ /* 0x000fca00078e02ff */
[----:B------:R-:W-:-:S04]  /*0120*/  SHF.R.U32.HI R5, RZ, 0x1f, R2 ;  /* 0x0000001fff057819 */ /* 0x000fc80000011602 */
[----:B------:R-:W-:Y:S02]  /*0130*/  LEA.HI.SX32 R2, R2, R5, 0x19 ;  /* 0x0000000502027211 */ /* 0x000fe400078fcaff */
[----:B------:R-:W-:-:S03]  /*0140*/  CS2R R4, SRZ ;  /* 0x0000000000047805 */ /* 0x000fc6000001ff00 */
[----:B------:R-:W-:-:S04]  /*0150*/  IMAD R11, R2, -0x240, R3 ;  /* 0xfffffdc0020b7824 */ /* 0x000fc800078e0203 */
[----:B--2---:R-:W-:-:S05]  /*0160*/  IMAD.WIDE R8, R11, 0x4, R8 ;  /* 0x000000040b087825 */ /* 0x004fca00078e0208 */
[----:B------:R-:W2:Y:S04]  /*0170*/  @!P0 LDG.E.EL R4, desc[UR4][R8.64] ;  /* 0x0000000408048981 */ /* 0x000ea8000c2e1900 */
[----:B------:R3:W2:Y:S01]  /*0180*/  @!P0 LDG.E.EL R5, desc[UR4][R8.64] ;  /* 0x0000000408058981 */ /* 0x0006a2000c2e1900 */
[----:B------:R-:W-:Y:S02]  /*0190*/  CS2R R6, SRZ ;  /* 0x0000000000067805 */ /* 0x000fe4000001ff00 */
[----:B------:R-:W-:Y:S01]  /*01a0*/  CS2R R2, SRZ ;  /* 0x0000000000027805 */ /* 0x000fe2000001ff00 */
[----:B----4-:R-:W-:-:S04]  /*01b0*/  IMAD.WIDE R14, R11, 0x4, R14 ;  /* 0x000000040b0e7825 */ /* 0x010fc800078e020e */
[----:B-----5:R-:W-:Y:S01]  /*01c0*/  IMAD.WIDE R12, R0, 0x4, R12 ;  /* 0x00000004000c7825 */ /* 0x020fe200078e020c */
[----:B------:R-:W4:Y:S01]  /*01d0*/  @!P0 LDG.E.EL R7, desc[UR4][R14.64] ;  /* 0x000000040e078981 */ /* 0x000f22000c2e1900 */
[----:B---3--:R-:W-:Y:S02]  /*01e0*/  CS2R R8, SRZ ;  /* 0x0000000000087805 */ /* 0x008fe4000001ff00 */
[C---:B0-----:R-:W-:Y:S01]  /*01f0*/  IMAD.WIDE R16, R11.reuse, 0x4, R16 ;  /* 0x000000040b107825 */ /* 0x041fe200078e0210 */
[----:B------:R0:W3:Y:S03]  /*0200*/  @!P0 LDG.E.EL R6, desc[UR4][R14.64] ;  /* 0x000000040e068981 */ /* 0x0000e6000c2e1900 */
[----:B-1----:R-:W-:Y:S01]  /*0210*/  IMAD.WIDE R18, R11, 0x4, R18 ;  /* 0x000000040b127825 */ /* 0x002fe200078e0212 */
[----:B------:R1:W4:Y:S01]  /*0220*/  @!P0 LDG.E.64 R2, desc[UR4][R12.64] ;  /* 0x000000040c028981 */ /* 0x000322000c1e1b00 */
[----:B------:R-:W-:-:S03]  /*0230*/  CS2R R10, SRZ ;  /* 0x00000000000a7805 */ /* 0x000fc6000001ff00 */
[----:B------:R-:W5:Y:S04]  /*0240*/  @!P0 LDG.E.EL R9, desc[UR4][R18.64] ;  /* 0x0000000412098981 */ /* 0x000f68000c2e1900 */
[----:B------:R-:W5:Y:S04]  /*0250*/  @!P0 LDG.E.EL R10, desc[UR4][R16.64] ;  /* 0x00000004100a8981 */ /* 0x000f68000c2e1900 */
[----:B------:R-:W3:Y:S04]  /*0260*/  @!P0 LDG.E.EL R11, desc[UR4][R16.64] ;  /* 0x00000004100b8981 */ /* 0x000ee8000c2e1900 */
[----:B------:R-:W3:Y:S01]  /*0270*/  @!P0 LDG.E.EL R8, desc[UR4][R18.64] ;  /* 0x0000000412088981 */ /* 0x000ee2000c2e1900 */
[----:B0-----:R-:W-:Y:S01]  /*0280*/  HFMA2.MMA R14, -RZ, RZ, 1.625, 0 ;  /* 0x3e800000ff0e7435 */ /* 0x001fe200000001ff */
[----:B--2---:R-:W-:Y:S01]  /*0290*/  FADD R4, R4, 9.9999997473787516356e-06 ;  /* 0x3727c5ac04047421 */ /* 0x004fe20000000000 */
[----:B------:R-:W-:-:S03]  /*02a0*/  FADD R5, R5, 9.9999997473787516356e-06 ;  /* 0x3727c5ac05057421 */ /* 0x000fc60000000000 */
[----:B-1----:R-:W0:Y:S08]  /*02b0*/  MUFU.SQRT R12, R4 ;  /* 0x00000004000c7308 */ /* 0x002e300000002000 */
[----:B------:R1:W2:Y:S01]  /*02c0*/  MUFU.SQRT R13, R5 ;  /* 0x00000005000d7308 */ /* 0x0002a20000002000 */
[C---:B0-----:R-:W-:Y:S02]  /*02d0*/  FSETP.GT.AND P1, PT, R12.reuse, 8.50705917302346158658e+37, PT ;  /* 0x7e8000000c00780b */ /* 0x041fe40003f24000 */
[----:B------:R-:W-:Y:S01]  /*02e0*/  FSETP.GEU.AND P3, PT, R12, 1.175494350822287508e-38, PT ;  /* 0x008000000c00780b */ /* 0x000fe20003f6e000 */
[----:B-1----:R-:W0:Y:S01]  /*02f0*/  LDC.64 R4, c[0x0][0x238] ;  /* 0x00008e00ff047b82 */ /* 0x002e220000000a00 */
[----:B--2---:R-:W-:-:S02]  /*0300*/  FSETP.GT.AND P2, PT, R13, 8.50705917302346158658e+37, PT ;  /* 0x7e8000000d00780b */ /* 0x004fc40003f44000 */
[----:B------:R-:W-:-:S07]  /*0310*/  FSETP.GEU.AND P4, PT, R13, 1.175494350822287508e-38, PT ;  /* 0x008000000d00780b */ /* 0x000fce0003f8e000 */
[----:B------:R-:W-:-:S04]  /*0320*/  @P1 FMUL R12, R12, 0.25 ;  /* 0x3e8000000c0c1820 */ /* 0x000fc80000400000 */
[----:B------:R-:W-:Y:S01]  /*0330*/  @!P3 FMUL R12, R12, 16777216 ;  /* 0x4b8000000c0cb820 */ /* 0x000fe20000400000 */
[----:B------:R-:W-:-:S04]  /*0340*/  @P2 FMUL R13, R13, 0.25 ;  /* 0x3e8000000d0d2820 */ /* 0x000fc80000400000 */
[----:B------:R-:W-:Y:S01]  /*0350*/  @!P4 FMUL R13, R13, 16777216 ;  /* 0x4b8000000d0dc820 */ /* 0x000fe20000400000 */
[----:B------:R-:W1:Y:S01]  /*0360*/  MUFU.RCP R12, R12 ;  /* 0x0000000c000c7308 */ /* 0x000e620000001000 */
[----:B------:R-:W-:-:S07]  /*0370*/  FSEL R15, R14, 1, P1 ;  /* 0x3f8000000e0f7808 */ /* 0x000fce0000800000 */
[----:B------:R-:W2:Y:S01]  /*0380*/  MUFU.RCP R13, R13 ;  /* 0x0000000d000d7308 */ /* 0x000ea20000001000 */
[----:B------:R-:W-:Y:S01]  /*0390*/  FSEL R14, R14, 1, P2 ;  /* 0x3f8000000e0e7808 */ /* 0x000fe20001000000 */
[----:B------:R-:W-:-:S04]  /*03a0*/  @!P3 FMUL R15, R15, 16777216 ;  /* 0x4b8000000f0fb820 */ /* 0x000fc80000400000 */
[----:B------:R-:W-:Y:S01]  /*03b0*/  @!P4 FMUL R14, R14, 16777216 ;  /* 0x4b8000000e0ec820 */ /* 0x000fe20000400000 */
[----:B----4-:R-:W-:Y:S01]  /*03c0*/  FADD R2, -R7, R2 ;  /* 0x0000000207027221 */ /* 0x010fe20000000100 */
[----:B---3--:R-:W-:Y:S01]  /*03d0*/  FADD R3, -R6, R3 ;  /* 0x0000000306037221 */ /* 0x008fe20000000100 */
[----:B-1----:R-:W-:Y:S01]  /*03e0*/  FMUL R15, R12, R15 ;  /* 0x0000000f0c0f7220 */ /* 0x002fe20000400000 */
[----:B--2---:R-:W-:-:S03]  /*03f0*/  FMUL R14, R13, R14 ;  /* 0x0000000e0d0e7220 */ /* 0x004fc60000400000 */
[----:B------:R-:W-:Y:S01]  /*0400*/  FMUL R2, R2, R15 ;  /* 0x0000000f02027220 */ /* 0x000fe20000400000 */
[----:B------:R-:W-:-:S03]  /*0410*/  FMUL R3, R3, R14 ;  /* 0x0000000e03037220 */ /* 0x000fc60000400000 */
[----:B-----5:R-:W-:Y:S01]  /*0420*/  FFMA R2, R2, R10, R9 ;  /* 0x0000000a02027223 */ /* 0x020fe20000000009 */
[----:B------:R-:W-:-:S04]  /*0430*/  FFMA R3, R3, R11, R8 ;  /* 0x0000000b03037223 */ /* 0x000fc80000000008 */
[----:B------:R-:W-:Y:S02]  /*0440*/  FSETP.GEU.AND P1, PT, R2, RZ, PT ;  /* 0x000000ff0200720b */ /* 0x000fe40003f2e000 */
[C---:B------:R-:W-:Y:S01]  /*0450*/  FSETP.GEU.AND P2, PT, R3.reuse, RZ, PT ;  /* 0x000000ff0300720b */ /* 0x040fe20003f4e000 */
[----:B0-----:R-:W-:Y:S01]  /*0460*/  IMAD.WIDE R4, R0, 0x4, R4 ;  /* 0x0000000400047825 */ /* 0x001fe200078e0204 */
[----:B------:R-:W-:Y:S02]  /*0470*/  FSEL R2, R2, RZ, P1 ;  /* 0x000000ff02027208 */ /* 0x000fe40000800000 */
[----:B------:R-:W-:Y:S01]  /*0480*/  FSEL R3, R3, RZ, P2 ;  /* 0x000000ff03037208 */ /* 0x000fe20001000000 */
[----:B------:R-:W-:Y:S08]  /*0490*/  @P0 EXIT ;  /* 0x000000000000094d */ /* 0x000ff00003800000 */
[----:B------:R-:W-:Y:S01]  /*04a0*/  STG.E.64 desc[UR4][R4.64], R2 ;  /* 0x0000000204007986 */ /* 0x000fe2000c101b04 */
[----:B------:R-:W-:Y:S05]  /*04b0*/  EXIT ;  /* 0x000000000000794d */ /* 0x000fea0003800000 */
.L_x_0:
[----:B------:R-:W-:-:S00]  /*04c0*/  BRA `(.L_x_0) ;  /* 0xfffffffc00fc7947 */ /* 0x000fc0000383ffff */
[----:B------:R-:W-:-:S00]  /*04d0*/  NOP ;  /* 0x0000000000007918 */ /* 0x000fc00000000000 */
        /* <DEDUP_REMOVED lines=10> */
.L_x_1:


//--------------------- .nv.global.init           --------------------------
	.section	.nv.global.init,"aw",@progbits
.nv.global.init:
	.type		_$_str,@object
	.size		_$_str,(_$_str_$_2 - _$_str)
_$_str:
        /*0000*/ 	.byte	0x5f, 0x5f, 0x43, 0x55, 0x44, 0x41, 0x5f, 0x46, 0x54, 0x5a, 0x00
	.type		_$_str_$_2,@object
	.size		_$_str_$_2,(.L_1 - _$_str_$_2)
_$_str_$_2:
        /*000b*/ 	.byte	0x5f, 0x5f, 0x43, 0x55, 0x44, 0x41, 0x5f, 0x50, 0x52, 0x45, 0x43, 0x5f, 0x53, 0x51, 0x52, 0x54
        /*001b*/ 	.byte	0x00
.L_1:


//--------------------- .nv.constant0.triton_poi_fused__native_batch_norm_legit_no_training_relu_11 --------------------------
	.section	.nv.constant0.triton_poi_fused__native_batch_norm_legit_no_training_relu_11,"a",@progbits
	.sectionflags	@""
	.align	4
.nv.constant0.triton_poi_fused__native_batch_norm_legit_no_training_relu_11:
	.zero		580
